//
// Generated by NVIDIA NVVM Compiler
//
// Compiler Build ID: CL-36424714
// Cuda compilation tools, release 13.0, V13.0.88
// Based on NVVM 20.0.0
//

.version 9.0
.target sm_100
.address_size 64

	// .globl	_Z9cuRandArrPi
.global .align 4 .b8 precalc_xorwow_matrix[102400];
.global .align 4 .b8 precalc_xorwow_offset_matrix[102400];
.global .align 4 .b8 mrg32k3aM1[2304];
.global .align 4 .b8 mrg32k3aM2[2304];
.global .align 4 .b8 mrg32k3aM1SubSeq[2016];
.global .align 4 .b8 mrg32k3aM2SubSeq[2016];
.global .align 4 .b8 mrg32k3aM1Seq[2304];
.global .align 4 .b8 mrg32k3aM2Seq[2304];
.const .align 8 .b8 __cr_lgamma_table[72];

.visible .entry _Z9cuRandArrPi(
	.param .u64 .ptr .align 1 _Z9cuRandArrPi_param_0
)
{
	.local .align 8 .b8 	__local_depot0[48];
	.reg .b64 	%SP;
	.reg .b64 	%SPL;
	.reg .pred 	%p<63>;
	.reg .b32 	%r<1196>;
	.reg .b32 	%f<4>;
	.reg .b64 	%rd<28>;

	mov.u64 	%SPL, __local_depot0;
	ld.param.u64 	%rd10, [_Z9cuRandArrPi_param_0];
	add.u64 	%rd1, %SPL, 0;
	mov.u32 	%r540, %tid.x;
	// begin inline asm
	mov.u64 	%rd11, %clock64;
	// end inline asm
	cvt.u64.u32 	%rd2, %r540;
	cvt.u32.u64 	%r541, %rd11;
	xor.b32  	%r542, %r541, -1429050551;
	mul.lo.s32 	%r543, %r542, 1099087573;
	{ .reg .b32 tmp; mov.b64 {tmp, %r544}, %rd11; }
	xor.b32  	%r545, %r544, -136515619;
	mul.lo.s32 	%r546, %r545, -1703105765;
	add.s32 	%r547, %r543, %r546;
	add.s32 	%r1, %r547, 6615241;
	add.s32 	%r932, %r543, 123456789;
	st.local.v2.u32 	[%rd1], {%r1, %r932};
	xor.b32  	%r548, %r543, 362436069;
	add.s32 	%r549, %r546, 521288629;
	st.local.v2.u32 	[%rd1+8], {%r548, %r549};
	xor.b32  	%r550, %r546, 88675123;
	add.s32 	%r928, %r543, 5783321;
	st.local.v2.u32 	[%rd1+16], {%r550, %r928};
	setp.eq.s32 	%p1, %r540, 0;
	@%p1 bra 	$L__BB0_115;
	mov.b32 	%r915, 0;
	mov.u64 	%rd27, %rd2;
$L__BB0_2:
	mov.u64 	%rd3, %rd27;
	and.b64  	%rd4, %rd3, 3;
	setp.eq.s64 	%p2, %rd4, 0;
	@%p2 bra 	$L__BB0_114;
	mul.wide.u32 	%rd13, %r915, 3200;
	mov.u64 	%rd14, precalc_xorwow_matrix;
	add.s64 	%rd5, %rd14, %rd13;
	mov.b32 	%r928, 0;
	mov.u32 	%r929, %r928;
	mov.u32 	%r930, %r928;
	mov.u32 	%r931, %r928;
	mov.u32 	%r932, %r928;
	mov.u32 	%r921, %r928;
$L__BB0_4:
	mul.wide.u32 	%rd15, %r921, 4;
	add.s64 	%rd16, %rd1, %rd15;
	ld.local.u32 	%r13, [%rd16+4];
	shl.b32 	%r14, %r921, 5;
	mov.b32 	%r927, 0;
$L__BB0_5:
	.pragma "nounroll";
	shr.u32 	%r554, %r13, %r927;
	and.b32  	%r555, %r554, 1;
	setp.eq.b32 	%p3, %r555, 1;
	not.pred 	%p4, %p3;
	add.s32 	%r556, %r14, %r927;
	mul.lo.s32 	%r557, %r556, 5;
	mul.wide.u32 	%rd17, %r557, 4;
	add.s64 	%rd6, %rd5, %rd17;
	@%p4 bra 	$L__BB0_7;
	ld.global.u32 	%r558, [%rd6];
	xor.b32  	%r932, %r932, %r558;
	ld.global.u32 	%r559, [%rd6+4];
	xor.b32  	%r931, %r931, %r559;
	ld.global.u32 	%r560, [%rd6+8];
	xor.b32  	%r930, %r930, %r560;
	ld.global.u32 	%r561, [%rd6+12];
	xor.b32  	%r929, %r929, %r561;
	ld.global.u32 	%r562, [%rd6+16];
	xor.b32  	%r928, %r928, %r562;
$L__BB0_7:
	and.b32  	%r564, %r554, 2;
	setp.eq.s32 	%p5, %r564, 0;
	@%p5 bra 	$L__BB0_9;
	ld.global.u32 	%r565, [%rd6+20];
	xor.b32  	%r932, %r932, %r565;
	ld.global.u32 	%r566, [%rd6+24];
	xor.b32  	%r931, %r931, %r566;
	ld.global.u32 	%r567, [%rd6+28];
	xor.b32  	%r930, %r930, %r567;
	ld.global.u32 	%r568, [%rd6+32];
	xor.b32  	%r929, %r929, %r568;
	ld.global.u32 	%r569, [%rd6+36];
	xor.b32  	%r928, %r928, %r569;
$L__BB0_9:
	and.b32  	%r571, %r554, 4;
	setp.eq.s32 	%p6, %r571, 0;
	@%p6 bra 	$L__BB0_11;
	ld.global.u32 	%r572, [%rd6+40];
	xor.b32  	%r932, %r932, %r572;
	ld.global.u32 	%r573, [%rd6+44];
	xor.b32  	%r931, %r931, %r573;
	ld.global.u32 	%r574, [%rd6+48];
	xor.b32  	%r930, %r930, %r574;
	ld.global.u32 	%r575, [%rd6+52];
	xor.b32  	%r929, %r929, %r575;
	ld.global.u32 	%r576, [%rd6+56];
	xor.b32  	%r928, %r928, %r576;
$L__BB0_11:
	and.b32  	%r578, %r554, 8;
	setp.eq.s32 	%p7, %r578, 0;
	@%p7 bra 	$L__BB0_13;
	ld.global.u32 	%r579, [%rd6+60];
	xor.b32  	%r932, %r932, %r579;
	ld.global.u32 	%r580, [%rd6+64];
	xor.b32  	%r931, %r931, %r580;
	ld.global.u32 	%r581, [%rd6+68];
	xor.b32  	%r930, %r930, %r581;
	ld.global.u32 	%r582, [%rd6+72];
	xor.b32  	%r929, %r929, %r582;
	ld.global.u32 	%r583, [%rd6+76];
	xor.b32  	%r928, %r928, %r583;
$L__BB0_13:
	and.b32  	%r585, %r554, 16;
	setp.eq.s32 	%p8, %r585, 0;
	@%p8 bra 	$L__BB0_15;
	ld.global.u32 	%r586, [%rd6+80];
	xor.b32  	%r932, %r932, %r586;
	ld.global.u32 	%r587, [%rd6+84];
	xor.b32  	%r931, %r931, %r587;
	ld.global.u32 	%r588, [%rd6+88];
	xor.b32  	%r930, %r930, %r588;
	ld.global.u32 	%r589, [%rd6+92];
	xor.b32  	%r929, %r929, %r589;
	ld.global.u32 	%r590, [%rd6+96];
	xor.b32  	%r928, %r928, %r590;
$L__BB0_15:
	and.b32  	%r592, %r554, 32;
	setp.eq.s32 	%p9, %r592, 0;
	@%p9 bra 	$L__BB0_17;
	ld.global.u32 	%r593, [%rd6+100];
	xor.b32  	%r932, %r932, %r593;
	ld.global.u32 	%r594, [%rd6+104];
	xor.b32  	%r931, %r931, %r594;
	ld.global.u32 	%r595, [%rd6+108];
	xor.b32  	%r930, %r930, %r595;
	ld.global.u32 	%r596, [%rd6+112];
	xor.b32  	%r929, %r929, %r596;
	ld.global.u32 	%r597, [%rd6+116];
	xor.b32  	%r928, %r928, %r597;
$L__BB0_17:
	and.b32  	%r599, %r554, 64;
	setp.eq.s32 	%p10, %r599, 0;
	@%p10 bra 	$L__BB0_19;
	ld.global.u32 	%r600, [%rd6+120];
	xor.b32  	%r932, %r932, %r600;
	ld.global.u32 	%r601, [%rd6+124];
	xor.b32  	%r931, %r931, %r601;
	ld.global.u32 	%r602, [%rd6+128];
	xor.b32  	%r930, %r930, %r602;
	ld.global.u32 	%r603, [%rd6+132];
	xor.b32  	%r929, %r929, %r603;
	ld.global.u32 	%r604, [%rd6+136];
	xor.b32  	%r928, %r928, %r604;
$L__BB0_19:
	and.b32  	%r606, %r554, 128;
	setp.eq.s32 	%p11, %r606, 0;
	@%p11 bra 	$L__BB0_21;
	ld.global.u32 	%r607, [%rd6+140];
	xor.b32  	%r932, %r932, %r607;
	ld.global.u32 	%r608, [%rd6+144];
	xor.b32  	%r931, %r931, %r608;
	ld.global.u32 	%r609, [%rd6+148];
	xor.b32  	%r930, %r930, %r609;
	ld.global.u32 	%r610, [%rd6+152];
	xor.b32  	%r929, %r929, %r610;
	ld.global.u32 	%r611, [%rd6+156];
	xor.b32  	%r928, %r928, %r611;
$L__BB0_21:
	and.b32  	%r613, %r554, 256;
	setp.eq.s32 	%p12, %r613, 0;
	@%p12 bra 	$L__BB0_23;
	ld.global.u32 	%r614, [%rd6+160];
	xor.b32  	%r932, %r932, %r614;
	ld.global.u32 	%r615, [%rd6+164];
	xor.b32  	%r931, %r931, %r615;
	ld.global.u32 	%r616, [%rd6+168];
	xor.b32  	%r930, %r930, %r616;
	ld.global.u32 	%r617, [%rd6+172];
	xor.b32  	%r929, %r929, %r617;
	ld.global.u32 	%r618, [%rd6+176];
	xor.b32  	%r928, %r928, %r618;
$L__BB0_23:
	and.b32  	%r620, %r554, 512;
	setp.eq.s32 	%p13, %r620, 0;
	@%p13 bra 	$L__BB0_25;
	ld.global.u32 	%r621, [%rd6+180];
	xor.b32  	%r932, %r932, %r621;
	ld.global.u32 	%r622, [%rd6+184];
	xor.b32  	%r931, %r931, %r622;
	ld.global.u32 	%r623, [%rd6+188];
	xor.b32  	%r930, %r930, %r623;
	ld.global.u32 	%r624, [%rd6+192];
	xor.b32  	%r929, %r929, %r624;
	ld.global.u32 	%r625, [%rd6+196];
	xor.b32  	%r928, %r928, %r625;
$L__BB0_25:
	and.b32  	%r627, %r554, 1024;
	setp.eq.s32 	%p14, %r627, 0;
	@%p14 bra 	$L__BB0_27;
	ld.global.u32 	%r628, [%rd6+200];
	xor.b32  	%r932, %r932, %r628;
	ld.global.u32 	%r629, [%rd6+204];
	xor.b32  	%r931, %r931, %r629;
	ld.global.u32 	%r630, [%rd6+208];
	xor.b32  	%r930, %r930, %r630;
	ld.global.u32 	%r631, [%rd6+212];
	xor.b32  	%r929, %r929, %r631;
	ld.global.u32 	%r632, [%rd6+216];
	xor.b32  	%r928, %r928, %r632;
$L__BB0_27:
	and.b32  	%r634, %r554, 2048;
	setp.eq.s32 	%p15, %r634, 0;
	@%p15 bra 	$L__BB0_29;
	ld.global.u32 	%r635, [%rd6+220];
	xor.b32  	%r932, %r932, %r635;
	ld.global.u32 	%r636, [%rd6+224];
	xor.b32  	%r931, %r931, %r636;
	ld.global.u32 	%r637, [%rd6+228];
	xor.b32  	%r930, %r930, %r637;
	ld.global.u32 	%r638, [%rd6+232];
	xor.b32  	%r929, %r929, %r638;
	ld.global.u32 	%r639, [%rd6+236];
	xor.b32  	%r928, %r928, %r639;
$L__BB0_29:
	and.b32  	%r641, %r554, 4096;
	setp.eq.s32 	%p16, %r641, 0;
	@%p16 bra 	$L__BB0_31;
	ld.global.u32 	%r642, [%rd6+240];
	xor.b32  	%r932, %r932, %r642;
	ld.global.u32 	%r643, [%rd6+244];
	xor.b32  	%r931, %r931, %r643;
	ld.global.u32 	%r644, [%rd6+248];
	xor.b32  	%r930, %r930, %r644;
	ld.global.u32 	%r645, [%rd6+252];
	xor.b32  	%r929, %r929, %r645;
	ld.global.u32 	%r646, [%rd6+256];
	xor.b32  	%r928, %r928, %r646;
$L__BB0_31:
	and.b32  	%r648, %r554, 8192;
	setp.eq.s32 	%p17, %r648, 0;
	@%p17 bra 	$L__BB0_33;
	ld.global.u32 	%r649, [%rd6+260];
	xor.b32  	%r932, %r932, %r649;
	ld.global.u32 	%r650, [%rd6+264];
	xor.b32  	%r931, %r931, %r650;
	ld.global.u32 	%r651, [%rd6+268];
	xor.b32  	%r930, %r930, %r651;
	ld.global.u32 	%r652, [%rd6+272];
	xor.b32  	%r929, %r929, %r652;
	ld.global.u32 	%r653, [%rd6+276];
	xor.b32  	%r928, %r928, %r653;
$L__BB0_33:
	and.b32  	%r655, %r554, 16384;
	setp.eq.s32 	%p18, %r655, 0;
	@%p18 bra 	$L__BB0_35;
	ld.global.u32 	%r656, [%rd6+280];
	xor.b32  	%r932, %r932, %r656;
	ld.global.u32 	%r657, [%rd6+284];
	xor.b32  	%r931, %r931, %r657;
	ld.global.u32 	%r658, [%rd6+288];
	xor.b32  	%r930, %r930, %r658;
	ld.global.u32 	%r659, [%rd6+292];
	xor.b32  	%r929, %r929, %r659;
	ld.global.u32 	%r660, [%rd6+296];
	xor.b32  	%r928, %r928, %r660;
$L__BB0_35:
	and.b32  	%r662, %r554, 32768;
	setp.eq.s32 	%p19, %r662, 0;
	@%p19 bra 	$L__BB0_37;
	ld.global.u32 	%r663, [%rd6+300];
	xor.b32  	%r932, %r932, %r663;
	ld.global.u32 	%r664, [%rd6+304];
	xor.b32  	%r931, %r931, %r664;
	ld.global.u32 	%r665, [%rd6+308];
	xor.b32  	%r930, %r930, %r665;
	ld.global.u32 	%r666, [%rd6+312];
	xor.b32  	%r929, %r929, %r666;
	ld.global.u32 	%r667, [%rd6+316];
	xor.b32  	%r928, %r928, %r667;
$L__BB0_37:
	add.s32 	%r927, %r927, 16;
	setp.ne.s32 	%p20, %r927, 32;
	@%p20 bra 	$L__BB0_5;
	mad.lo.s32 	%r668, %r921, -31, %r14;
	add.s32 	%r921, %r668, 1;
	setp.ne.s32 	%p21, %r921, 5;
	@%p21 bra 	$L__BB0_4;
	st.local.u32 	[%rd1+4], %r932;
	st.local.v2.u32 	[%rd1+8], {%r931, %r930};
	st.local.v2.u32 	[%rd1+16], {%r929, %r928};
	setp.eq.s64 	%p22, %rd4, 1;
	@%p22 bra 	$L__BB0_114;
	mov.b32 	%r928, 0;
	mov.u32 	%r1021, %r928;
	mov.u32 	%r1022, %r928;
	mov.u32 	%r1023, %r928;
	mov.u32 	%r932, %r928;
	mov.u32 	%r1013, %r928;
$L__BB0_41:
	mul.wide.u32 	%rd18, %r1013, 4;
	add.s64 	%rd19, %rd1, %rd18;
	ld.local.u32 	%r189, [%rd19+4];
	shl.b32 	%r190, %r1013, 5;
	mov.b32 	%r1019, 0;
$L__BB0_42:
	.pragma "nounroll";
	shr.u32 	%r671, %r189, %r1019;
	and.b32  	%r672, %r671, 1;
	setp.eq.b32 	%p23, %r672, 1;
	not.pred 	%p24, %p23;
	add.s32 	%r673, %r190, %r1019;
	mul.lo.s32 	%r674, %r673, 5;
	mul.wide.u32 	%rd20, %r674, 4;
	add.s64 	%rd7, %rd5, %rd20;
	@%p24 bra 	$L__BB0_44;
	ld.global.u32 	%r675, [%rd7];
	xor.b32  	%r932, %r932, %r675;
	ld.global.u32 	%r676, [%rd7+4];
	xor.b32  	%r1023, %r1023, %r676;
	ld.global.u32 	%r677, [%rd7+8];
	xor.b32  	%r1022, %r1022, %r677;
	ld.global.u32 	%r678, [%rd7+12];
	xor.b32  	%r1021, %r1021, %r678;
	ld.global.u32 	%r679, [%rd7+16];
	xor.b32  	%r928, %r928, %r679;
$L__BB0_44:
	and.b32  	%r681, %r671, 2;
	setp.eq.s32 	%p25, %r681, 0;
	@%p25 bra 	$L__BB0_46;
	ld.global.u32 	%r682, [%rd7+20];
	xor.b32  	%r932, %r932, %r682;
	ld.global.u32 	%r683, [%rd7+24];
	xor.b32  	%r1023, %r1023, %r683;
	ld.global.u32 	%r684, [%rd7+28];
	xor.b32  	%r1022, %r1022, %r684;
	ld.global.u32 	%r685, [%rd7+32];
	xor.b32  	%r1021, %r1021, %r685;
	ld.global.u32 	%r686, [%rd7+36];
	xor.b32  	%r928, %r928, %r686;
$L__BB0_46:
	and.b32  	%r688, %r671, 4;
	setp.eq.s32 	%p26, %r688, 0;
	@%p26 bra 	$L__BB0_48;
	ld.global.u32 	%r689, [%rd7+40];
	xor.b32  	%r932, %r932, %r689;
	ld.global.u32 	%r690, [%rd7+44];
	xor.b32  	%r1023, %r1023, %r690;
	ld.global.u32 	%r691, [%rd7+48];
	xor.b32  	%r1022, %r1022, %r691;
	ld.global.u32 	%r692, [%rd7+52];
	xor.b32  	%r1021, %r1021, %r692;
	ld.global.u32 	%r693, [%rd7+56];
	xor.b32  	%r928, %r928, %r693;
$L__BB0_48:
	and.b32  	%r695, %r671, 8;
	setp.eq.s32 	%p27, %r695, 0;
	@%p27 bra 	$L__BB0_50;
	ld.global.u32 	%r696, [%rd7+60];
	xor.b32  	%r932, %r932, %r696;
	ld.global.u32 	%r697, [%rd7+64];
	xor.b32  	%r1023, %r1023, %r697;
	ld.global.u32 	%r698, [%rd7+68];
	xor.b32  	%r1022, %r1022, %r698;
	ld.global.u32 	%r699, [%rd7+72];
	xor.b32  	%r1021, %r1021, %r699;
	ld.global.u32 	%r700, [%rd7+76];
	xor.b32  	%r928, %r928, %r700;
$L__BB0_50:
	and.b32  	%r702, %r671, 16;
	setp.eq.s32 	%p28, %r702, 0;
	@%p28 bra 	$L__BB0_52;
	ld.global.u32 	%r703, [%rd7+80];
	xor.b32  	%r932, %r932, %r703;
	ld.global.u32 	%r704, [%rd7+84];
	xor.b32  	%r1023, %r1023, %r704;
	ld.global.u32 	%r705, [%rd7+88];
	xor.b32  	%r1022, %r1022, %r705;
	ld.global.u32 	%r706, [%rd7+92];
	xor.b32  	%r1021, %r1021, %r706;
	ld.global.u32 	%r707, [%rd7+96];
	xor.b32  	%r928, %r928, %r707;
$L__BB0_52:
	and.b32  	%r709, %r671, 32;
	setp.eq.s32 	%p29, %r709, 0;
	@%p29 bra 	$L__BB0_54;
	ld.global.u32 	%r710, [%rd7+100];
	xor.b32  	%r932, %r932, %r710;
	ld.global.u32 	%r711, [%rd7+104];
	xor.b32  	%r1023, %r1023, %r711;
	ld.global.u32 	%r712, [%rd7+108];
	xor.b32  	%r1022, %r1022, %r712;
	ld.global.u32 	%r713, [%rd7+112];
	xor.b32  	%r1021, %r1021, %r713;
	ld.global.u32 	%r714, [%rd7+116];
	xor.b32  	%r928, %r928, %r714;
$L__BB0_54:
	and.b32  	%r716, %r671, 64;
	setp.eq.s32 	%p30, %r716, 0;
	@%p30 bra 	$L__BB0_56;
	ld.global.u32 	%r717, [%rd7+120];
	xor.b32  	%r932, %r932, %r717;
	ld.global.u32 	%r718, [%rd7+124];
	xor.b32  	%r1023, %r1023, %r718;
	ld.global.u32 	%r719, [%rd7+128];
	xor.b32  	%r1022, %r1022, %r719;
	ld.global.u32 	%r720, [%rd7+132];
	xor.b32  	%r1021, %r1021, %r720;
	ld.global.u32 	%r721, [%rd7+136];
	xor.b32  	%r928, %r928, %r721;
$L__BB0_56:
	and.b32  	%r723, %r671, 128;
	setp.eq.s32 	%p31, %r723, 0;
	@%p31 bra 	$L__BB0_58;
	ld.global.u32 	%r724, [%rd7+140];
	xor.b32  	%r932, %r932, %r724;
	ld.global.u32 	%r725, [%rd7+144];
	xor.b32  	%r1023, %r1023, %r725;
	ld.global.u32 	%r726, [%rd7+148];
	xor.b32  	%r1022, %r1022, %r726;
	ld.global.u32 	%r727, [%rd7+152];
	xor.b32  	%r1021, %r1021, %r727;
	ld.global.u32 	%r728, [%rd7+156];
	xor.b32  	%r928, %r928, %r728;
$L__BB0_58:
	and.b32  	%r730, %r671, 256;
	setp.eq.s32 	%p32, %r730, 0;
	@%p32 bra 	$L__BB0_60;
	ld.global.u32 	%r731, [%rd7+160];
	xor.b32  	%r932, %r932, %r731;
	ld.global.u32 	%r732, [%rd7+164];
	xor.b32  	%r1023, %r1023, %r732;
	ld.global.u32 	%r733, [%rd7+168];
	xor.b32  	%r1022, %r1022, %r733;
	ld.global.u32 	%r734, [%rd7+172];
	xor.b32  	%r1021, %r1021, %r734;
	ld.global.u32 	%r735, [%rd7+176];
	xor.b32  	%r928, %r928, %r735;
$L__BB0_60:
	and.b32  	%r737, %r671, 512;
	setp.eq.s32 	%p33, %r737, 0;
	@%p33 bra 	$L__BB0_62;
	ld.global.u32 	%r738, [%rd7+180];
	xor.b32  	%r932, %r932, %r738;
	ld.global.u32 	%r739, [%rd7+184];
	xor.b32  	%r1023, %r1023, %r739;
	ld.global.u32 	%r740, [%rd7+188];
	xor.b32  	%r1022, %r1022, %r740;
	ld.global.u32 	%r741, [%rd7+192];
	xor.b32  	%r1021, %r1021, %r741;
	ld.global.u32 	%r742, [%rd7+196];
	xor.b32  	%r928, %r928, %r742;
$L__BB0_62:
	and.b32  	%r744, %r671, 1024;
	setp.eq.s32 	%p34, %r744, 0;
	@%p34 bra 	$L__BB0_64;
	ld.global.u32 	%r745, [%rd7+200];
	xor.b32  	%r932, %r932, %r745;
	ld.global.u32 	%r746, [%rd7+204];
	xor.b32  	%r1023, %r1023, %r746;
	ld.global.u32 	%r747, [%rd7+208];
	xor.b32  	%r1022, %r1022, %r747;
	ld.global.u32 	%r748, [%rd7+212];
	xor.b32  	%r1021, %r1021, %r748;
	ld.global.u32 	%r749, [%rd7+216];
	xor.b32  	%r928, %r928, %r749;
$L__BB0_64:
	and.b32  	%r751, %r671, 2048;
	setp.eq.s32 	%p35, %r751, 0;
	@%p35 bra 	$L__BB0_66;
	ld.global.u32 	%r752, [%rd7+220];
	xor.b32  	%r932, %r932, %r752;
	ld.global.u32 	%r753, [%rd7+224];
	xor.b32  	%r1023, %r1023, %r753;
	ld.global.u32 	%r754, [%rd7+228];
	xor.b32  	%r1022, %r1022, %r754;
	ld.global.u32 	%r755, [%rd7+232];
	xor.b32  	%r1021, %r1021, %r755;
	ld.global.u32 	%r756, [%rd7+236];
	xor.b32  	%r928, %r928, %r756;
$L__BB0_66:
	and.b32  	%r758, %r671, 4096;
	setp.eq.s32 	%p36, %r758, 0;
	@%p36 bra 	$L__BB0_68;
	ld.global.u32 	%r759, [%rd7+240];
	xor.b32  	%r932, %r932, %r759;
	ld.global.u32 	%r760, [%rd7+244];
	xor.b32  	%r1023, %r1023, %r760;
	ld.global.u32 	%r761, [%rd7+248];
	xor.b32  	%r1022, %r1022, %r761;
	ld.global.u32 	%r762, [%rd7+252];
	xor.b32  	%r1021, %r1021, %r762;
	ld.global.u32 	%r763, [%rd7+256];
	xor.b32  	%r928, %r928, %r763;
$L__BB0_68:
	and.b32  	%r765, %r671, 8192;
	setp.eq.s32 	%p37, %r765, 0;
	@%p37 bra 	$L__BB0_70;
	ld.global.u32 	%r766, [%rd7+260];
	xor.b32  	%r932, %r932, %r766;
	ld.global.u32 	%r767, [%rd7+264];
	xor.b32  	%r1023, %r1023, %r767;
	ld.global.u32 	%r768, [%rd7+268];
	xor.b32  	%r1022, %r1022, %r768;
	ld.global.u32 	%r769, [%rd7+272];
	xor.b32  	%r1021, %r1021, %r769;
	ld.global.u32 	%r770, [%rd7+276];
	xor.b32  	%r928, %r928, %r770;
$L__BB0_70:
	and.b32  	%r772, %r671, 16384;
	setp.eq.s32 	%p38, %r772, 0;
	@%p38 bra 	$L__BB0_72;
	ld.global.u32 	%r773, [%rd7+280];
	xor.b32  	%r932, %r932, %r773;
	ld.global.u32 	%r774, [%rd7+284];
	xor.b32  	%r1023, %r1023, %r774;
	ld.global.u32 	%r775, [%rd7+288];
	xor.b32  	%r1022, %r1022, %r775;
	ld.global.u32 	%r776, [%rd7+292];
	xor.b32  	%r1021, %r1021, %r776;
	ld.global.u32 	%r777, [%rd7+296];
	xor.b32  	%r928, %r928, %r777;
$L__BB0_72:
	and.b32  	%r779, %r671, 32768;
	setp.eq.s32 	%p39, %r779, 0;
	@%p39 bra 	$L__BB0_74;
	ld.global.u32 	%r780, [%rd7+300];
	xor.b32  	%r932, %r932, %r780;
	ld.global.u32 	%r781, [%rd7+304];
	xor.b32  	%r1023, %r1023, %r781;
	ld.global.u32 	%r782, [%rd7+308];
	xor.b32  	%r1022, %r1022, %r782;
	ld.global.u32 	%r783, [%rd7+312];
	xor.b32  	%r1021, %r1021, %r783;
	ld.global.u32 	%r784, [%rd7+316];
	xor.b32  	%r928, %r928, %r784;
$L__BB0_74:
	add.s32 	%r1019, %r1019, 16;
	setp.ne.s32 	%p40, %r1019, 32;
	@%p40 bra 	$L__BB0_42;
	mad.lo.s32 	%r785, %r1013, -31, %r190;
	add.s32 	%r1013, %r785, 1;
	setp.ne.s32 	%p41, %r1013, 5;
	@%p41 bra 	$L__BB0_41;
	st.local.u32 	[%rd1+4], %r932;
	st.local.v2.u32 	[%rd1+8], {%r1023, %r1022};
	st.local.v2.u32 	[%rd1+16], {%r1021, %r928};
	setp.ne.s64 	%p42, %rd4, 3;
	@%p42 bra 	$L__BB0_114;
	mov.b32 	%r928, 0;
	mov.u32 	%r1113, %r928;
	mov.u32 	%r1114, %r928;
	mov.u32 	%r1115, %r928;
	mov.u32 	%r932, %r928;
	mov.u32 	%r1105, %r928;
$L__BB0_78:
	mul.wide.u32 	%rd21, %r1105, 4;
	add.s64 	%rd22, %rd1, %rd21;
	ld.local.u32 	%r365, [%rd22+4];
	shl.b32 	%r366, %r1105, 5;
	mov.b32 	%r1111, 0;
$L__BB0_79:
	.pragma "nounroll";
	shr.u32 	%r788, %r365, %r1111;
	and.b32  	%r789, %r788, 1;
	setp.eq.b32 	%p43, %r789, 1;
	not.pred 	%p44, %p43;
	add.s32 	%r790, %r366, %r1111;
	mul.lo.s32 	%r791, %r790, 5;
	mul.wide.u32 	%rd23, %r791, 4;
	add.s64 	%rd8, %rd5, %rd23;
	@%p44 bra 	$L__BB0_81;
	ld.global.u32 	%r792, [%rd8];
	xor.b32  	%r932, %r932, %r792;
	ld.global.u32 	%r793, [%rd8+4];
	xor.b32  	%r1115, %r1115, %r793;
	ld.global.u32 	%r794, [%rd8+8];
	xor.b32  	%r1114, %r1114, %r794;
	ld.global.u32 	%r795, [%rd8+12];
	xor.b32  	%r1113, %r1113, %r795;
	ld.global.u32 	%r796, [%rd8+16];
	xor.b32  	%r928, %r928, %r796;
$L__BB0_81:
	and.b32  	%r798, %r788, 2;
	setp.eq.s32 	%p45, %r798, 0;
	@%p45 bra 	$L__BB0_83;
	ld.global.u32 	%r799, [%rd8+20];
	xor.b32  	%r932, %r932, %r799;
	ld.global.u32 	%r800, [%rd8+24];
	xor.b32  	%r1115, %r1115, %r800;
	ld.global.u32 	%r801, [%rd8+28];
	xor.b32  	%r1114, %r1114, %r801;
	ld.global.u32 	%r802, [%rd8+32];
	xor.b32  	%r1113, %r1113, %r802;
	ld.global.u32 	%r803, [%rd8+36];
	xor.b32  	%r928, %r928, %r803;
$L__BB0_83:
	and.b32  	%r805, %r788, 4;
	setp.eq.s32 	%p46, %r805, 0;
	@%p46 bra 	$L__BB0_85;
	ld.global.u32 	%r806, [%rd8+40];
	xor.b32  	%r932, %r932, %r806;
	ld.global.u32 	%r807, [%rd8+44];
	xor.b32  	%r1115, %r1115, %r807;
	ld.global.u32 	%r808, [%rd8+48];
	xor.b32  	%r1114, %r1114, %r808;
	ld.global.u32 	%r809, [%rd8+52];
	xor.b32  	%r1113, %r1113, %r809;
	ld.global.u32 	%r810, [%rd8+56];
	xor.b32  	%r928, %r928, %r810;
$L__BB0_85:
	and.b32  	%r812, %r788, 8;
	setp.eq.s32 	%p47, %r812, 0;
	@%p47 bra 	$L__BB0_87;
	ld.global.u32 	%r813, [%rd8+60];
	xor.b32  	%r932, %r932, %r813;
	ld.global.u32 	%r814, [%rd8+64];
	xor.b32  	%r1115, %r1115, %r814;
	ld.global.u32 	%r815, [%rd8+68];
	xor.b32  	%r1114, %r1114, %r815;
	ld.global.u32 	%r816, [%rd8+72];
	xor.b32  	%r1113, %r1113, %r816;
	ld.global.u32 	%r817, [%rd8+76];
	xor.b32  	%r928, %r928, %r817;
$L__BB0_87:
	and.b32  	%r819, %r788, 16;
	setp.eq.s32 	%p48, %r819, 0;
	@%p48 bra 	$L__BB0_89;
	ld.global.u32 	%r820, [%rd8+80];
	xor.b32  	%r932, %r932, %r820;
	ld.global.u32 	%r821, [%rd8+84];
	xor.b32  	%r1115, %r1115, %r821;
	ld.global.u32 	%r822, [%rd8+88];
	xor.b32  	%r1114, %r1114, %r822;
	ld.global.u32 	%r823, [%rd8+92];
	xor.b32  	%r1113, %r1113, %r823;
	ld.global.u32 	%r824, [%rd8+96];
	xor.b32  	%r928, %r928, %r824;
$L__BB0_89:
	and.b32  	%r826, %r788, 32;
	setp.eq.s32 	%p49, %r826, 0;
	@%p49 bra 	$L__BB0_91;
	ld.global.u32 	%r827, [%rd8+100];
	xor.b32  	%r932, %r932, %r827;
	ld.global.u32 	%r828, [%rd8+104];
	xor.b32  	%r1115, %r1115, %r828;
	ld.global.u32 	%r829, [%rd8+108];
	xor.b32  	%r1114, %r1114, %r829;
	ld.global.u32 	%r830, [%rd8+112];
	xor.b32  	%r1113, %r1113, %r830;
	ld.global.u32 	%r831, [%rd8+116];
	xor.b32  	%r928, %r928, %r831;
$L__BB0_91:
	and.b32  	%r833, %r788, 64;
	setp.eq.s32 	%p50, %r833, 0;
	@%p50 bra 	$L__BB0_93;
	ld.global.u32 	%r834, [%rd8+120];
	xor.b32  	%r932, %r932, %r834;
	ld.global.u32 	%r835, [%rd8+124];
	xor.b32  	%r1115, %r1115, %r835;
	ld.global.u32 	%r836, [%rd8+128];
	xor.b32  	%r1114, %r1114, %r836;
	ld.global.u32 	%r837, [%rd8+132];
	xor.b32  	%r1113, %r1113, %r837;
	ld.global.u32 	%r838, [%rd8+136];
	xor.b32  	%r928, %r928, %r838;
$L__BB0_93:
	and.b32  	%r840, %r788, 128;
	setp.eq.s32 	%p51, %r840, 0;
	@%p51 bra 	$L__BB0_95;
	ld.global.u32 	%r841, [%rd8+140];
	xor.b32  	%r932, %r932, %r841;
	ld.global.u32 	%r842, [%rd8+144];
	xor.b32  	%r1115, %r1115, %r842;
	ld.global.u32 	%r843, [%rd8+148];
	xor.b32  	%r1114, %r1114, %r843;
	ld.global.u32 	%r844, [%rd8+152];
	xor.b32  	%r1113, %r1113, %r844;
	ld.global.u32 	%r845, [%rd8+156];
	xor.b32  	%r928, %r928, %r845;
$L__BB0_95:
	and.b32  	%r847, %r788, 256;
	setp.eq.s32 	%p52, %r847, 0;
	@%p52 bra 	$L__BB0_97;
	ld.global.u32 	%r848, [%rd8+160];
	xor.b32  	%r932, %r932, %r848;
	ld.global.u32 	%r849, [%rd8+164];
	xor.b32  	%r1115, %r1115, %r849;
	ld.global.u32 	%r850, [%rd8+168];
	xor.b32  	%r1114, %r1114, %r850;
	ld.global.u32 	%r851, [%rd8+172];
	xor.b32  	%r1113, %r1113, %r851;
	ld.global.u32 	%r852, [%rd8+176];
	xor.b32  	%r928, %r928, %r852;
$L__BB0_97:
	and.b32  	%r854, %r788, 512;
	setp.eq.s32 	%p53, %r854, 0;
	@%p53 bra 	$L__BB0_99;
	ld.global.u32 	%r855, [%rd8+180];
	xor.b32  	%r932, %r932, %r855;
	ld.global.u32 	%r856, [%rd8+184];
	xor.b32  	%r1115, %r1115, %r856;
	ld.global.u32 	%r857, [%rd8+188];
	xor.b32  	%r1114, %r1114, %r857;
	ld.global.u32 	%r858, [%rd8+192];
	xor.b32  	%r1113, %r1113, %r858;
	ld.global.u32 	%r859, [%rd8+196];
	xor.b32  	%r928, %r928, %r859;
$L__BB0_99:
	and.b32  	%r861, %r788, 1024;
	setp.eq.s32 	%p54, %r861, 0;
	@%p54 bra 	$L__BB0_101;
	ld.global.u32 	%r862, [%rd8+200];
	xor.b32  	%r932, %r932, %r862;
	ld.global.u32 	%r863, [%rd8+204];
	xor.b32  	%r1115, %r1115, %r863;
	ld.global.u32 	%r864, [%rd8+208];
	xor.b32  	%r1114, %r1114, %r864;
	ld.global.u32 	%r865, [%rd8+212];
	xor.b32  	%r1113, %r1113, %r865;
	ld.global.u32 	%r866, [%rd8+216];
	xor.b32  	%r928, %r928, %r866;
$L__BB0_101:
	and.b32  	%r868, %r788, 2048;
	setp.eq.s32 	%p55, %r868, 0;
	@%p55 bra 	$L__BB0_103;
	ld.global.u32 	%r869, [%rd8+220];
	xor.b32  	%r932, %r932, %r869;
	ld.global.u32 	%r870, [%rd8+224];
	xor.b32  	%r1115, %r1115, %r870;
	ld.global.u32 	%r871, [%rd8+228];
	xor.b32  	%r1114, %r1114, %r871;
	ld.global.u32 	%r872, [%rd8+232];
	xor.b32  	%r1113, %r1113, %r872;
	ld.global.u32 	%r873, [%rd8+236];
	xor.b32  	%r928, %r928, %r873;
$L__BB0_103:
	and.b32  	%r875, %r788, 4096;
	setp.eq.s32 	%p56, %r875, 0;
	@%p56 bra 	$L__BB0_105;
	ld.global.u32 	%r876, [%rd8+240];
	xor.b32  	%r932, %r932, %r876;
	ld.global.u32 	%r877, [%rd8+244];
	xor.b32  	%r1115, %r1115, %r877;
	ld.global.u32 	%r878, [%rd8+248];
	xor.b32  	%r1114, %r1114, %r878;
	ld.global.u32 	%r879, [%rd8+252];
	xor.b32  	%r1113, %r1113, %r879;
	ld.global.u32 	%r880, [%rd8+256];
	xor.b32  	%r928, %r928, %r880;
$L__BB0_105:
	and.b32  	%r882, %r788, 8192;
	setp.eq.s32 	%p57, %r882, 0;
	@%p57 bra 	$L__BB0_107;
	ld.global.u32 	%r883, [%rd8+260];
	xor.b32  	%r932, %r932, %r883;
	ld.global.u32 	%r884, [%rd8+264];
	xor.b32  	%r1115, %r1115, %r884;
	ld.global.u32 	%r885, [%rd8+268];
	xor.b32  	%r1114, %r1114, %r885;
	ld.global.u32 	%r886, [%rd8+272];
	xor.b32  	%r1113, %r1113, %r886;
	ld.global.u32 	%r887, [%rd8+276];
	xor.b32  	%r928, %r928, %r887;
$L__BB0_107:
	and.b32  	%r889, %r788, 16384;
	setp.eq.s32 	%p58, %r889, 0;
	@%p58 bra 	$L__BB0_109;
	ld.global.u32 	%r890, [%rd8+280];
	xor.b32  	%r932, %r932, %r890;
	ld.global.u32 	%r891, [%rd8+284];
	xor.b32  	%r1115, %r1115, %r891;
	ld.global.u32 	%r892, [%rd8+288];
	xor.b32  	%r1114, %r1114, %r892;
	ld.global.u32 	%r893, [%rd8+292];
	xor.b32  	%r1113, %r1113, %r893;
	ld.global.u32 	%r894, [%rd8+296];
	xor.b32  	%r928, %r928, %r894;
$L__BB0_109:
	and.b32  	%r896, %r788, 32768;
	setp.eq.s32 	%p59, %r896, 0;
	@%p59 bra 	$L__BB0_111;
	ld.global.u32 	%r897, [%rd8+300];
	xor.b32  	%r932, %r932, %r897;
	ld.global.u32 	%r898, [%rd8+304];
	xor.b32  	%r1115, %r1115, %r898;
	ld.global.u32 	%r899, [%rd8+308];
	xor.b32  	%r1114, %r1114, %r899;
	ld.global.u32 	%r900, [%rd8+312];
	xor.b32  	%r1113, %r1113, %r900;
	ld.global.u32 	%r901, [%rd8+316];
	xor.b32  	%r928, %r928, %r901;
$L__BB0_111:
	add.s32 	%r1111, %r1111, 16;
	setp.ne.s32 	%p60, %r1111, 32;
	@%p60 bra 	$L__BB0_79;
	mad.lo.s32 	%r902, %r1105, -31, %r366;
	add.s32 	%r1105, %r902, 1;
	setp.ne.s32 	%p61, %r1105, 5;
	@%p61 bra 	$L__BB0_78;
	st.local.u32 	[%rd1+4], %r932;
	st.local.v2.u32 	[%rd1+8], {%r1115, %r1114};
	st.local.v2.u32 	[%rd1+16], {%r1113, %r928};
$L__BB0_114:
	shr.u64 	%rd27, %rd3, 2;
	add.s32 	%r915, %r915, 1;
	setp.gt.u64 	%p62, %rd3, 3;
	@%p62 bra 	$L__BB0_2;
$L__BB0_115:
	cvta.to.global.u64 	%rd24, %rd10;
	shr.u32 	%r903, %r932, 2;
	xor.b32  	%r904, %r903, %r932;
	shl.b32 	%r905, %r928, 4;
	shl.b32 	%r906, %r904, 1;
	xor.b32  	%r907, %r906, %r905;
	xor.b32  	%r908, %r907, %r904;
	xor.b32  	%r909, %r908, %r928;
	add.s32 	%r910, %r1, %r909;
	add.s32 	%r911, %r910, 362437;
	cvt.rn.f32.u32 	%f1, %r911;
	fma.rn.f32 	%f2, %f1, 0f2F800000, 0f2F000000;
	mul.f32 	%f3, %f2, 0f41A00000;
	cvt.rzi.s32.f32 	%r912, %f3;
	shl.b64 	%rd25, %rd2, 2;
	add.s64 	%rd26, %rd24, %rd25;
	st.global.u32 	[%rd26], %r912;
	ret;

}


// ===== COMPILED SASS (sm_100) =====

	.target	sm_100

	.elftype	@"ET_EXEC"


//--------------------- .note.nv.tkinfo           --------------------------
	.section	.note.nv.tkinfo,"",@"SHT_NOTE"
	.sectionflags	@"SHF_NOTE_NV_TKINFO"
	.tkinfo
        /*0018*/ 	.word	0x00000002
        /*0030*/ 	.string	""
        /*0030*/ 	.string	"ptxas"
        /*0030*/ 	.string	"Cuda compilation tools, release 13.0, V13.0.88"
        /*0030*/ 	.string	"Build cuda_13.0.r13.0/compiler.36424714_0"
        /*0030*/ 	.string	"-arch sm_100 -m 64 "



//--------------------- .note.nv.cuinfo           --------------------------
	.section	.note.nv.cuinfo,"",@"SHT_NOTE"
	.sectionflags	@"SHF_NOTE_NV_CUINFO"
        /*0018*/ 	.short	0x0002
        /*001a*/ 	.short	0x0064
        /*001c*/ 	.short	0x0082
	.zero		2


//--------------------- .nv.info                  --------------------------
	.section	.nv.info,"",@"SHT_CUDA_INFO"
	.align	4


	//----- nvinfo : EIATTR_REGCOUNT
	.align		4
        /*0000*/ 	.byte	0x04, 0x2f
        /*0002*/ 	.short	(.L_10 - .L_9)
	.align		4
.L_9:
        /*0004*/ 	.word	index@(_Z9cuRandArrPi)
        /*0008*/ 	.word	0x0000001f


	//----- nvinfo : EIATTR_FRAME_SIZE
	.align		4
.L_10:
        /*000c*/ 	.byte	0x04, 0x11
        /*000e*/ 	.short	(.L_12 - .L_11)
	.align		4
.L_11:
        /*0010*/ 	.word	index@(_Z9cuRandArrPi)
        /*0014*/ 	.word	0x00000030


	//----- nvinfo : EIATTR_MIN_STACK_SIZE
	.align		4
.L_12:
        /*0018*/ 	.byte	0x04, 0x12
        /*001a*/ 	.short	(.L_14 - .L_13)
	.align		4
.L_13:
        /*001c*/ 	.word	index@(_Z9cuRandArrPi)
        /*0020*/ 	.word	0x00000030
.L_14:


//--------------------- .nv.compat                --------------------------
	.section	.nv.compat,"",@"SHT_CUDA_COMPAT_INFO"
	.align	4
        /*0000*/ 	.byte	0x02, 0x09, 0x00, 0x00, 0x02, 0x02, 0x01, 0x00, 0x02, 0x05, 0x05, 0x00, 0x03, 0x07, 0x01, 0x01
        /*0010*/ 	.byte	0x02, 0x03, 0x00, 0x00, 0x02, 0x06, 0x01, 0x00, 0x04, 0x0b, 0x08, 0x00, 0x09, 0x00, 0x00, 0x00
        /*0020*/ 	.byte	0x00, 0x00, 0x00, 0x00


//--------------------- .nv.info._Z9cuRandArrPi   --------------------------
	.section	.nv.info._Z9cuRandArrPi,"",@"SHT_CUDA_INFO"
	.sectionflags	@""
	.align	4


	//----- nvinfo : EIATTR_CUDA_API_VERSION
	.align		4
        /*0000*/ 	.byte	0x04, 0x37
        /*0002*/ 	.short	(.L_16 - .L_15)
.L_15:
        /*0004*/ 	.word	0x00000082


	//----- nvinfo : EIATTR_KPARAM_INFO
	.align		4
.L_16:
        /*0008*/ 	.byte	0x04, 0x17
        /*000a*/ 	.short	(.L_18 - .L_17)
.L_17:
        /*000c*/ 	.word	0x00000000
        /*0010*/ 	.short	0x0000
        /*0012*/ 	.short	0x0000
        /*0014*/ 	.byte	0x00, 0xf5, 0x21, 0x00


	//----- nvinfo : EIATTR_SPARSE_MMA_MASK
	.align		4
.L_18:
        /*0018*/ 	.byte	0x03, 0x50
        /*001a*/ 	.short	0x0000


	//----- nvinfo : EIATTR_MAXREG_COUNT
	.align		4
        /*001c*/ 	.byte	0x03, 0x1b
        /*001e*/ 	.short	0x00ff


	//----- nvinfo : EIATTR_MERCURY_ISA_VERSION
	.align		4
        /*0020*/ 	.byte	0x03, 0x5f
        /*0022*/ 	.short	0x0101


	//----- nvinfo : EIATTR_VRC_CTA_INIT_COUNT
	.align		4
        /*0024*/ 	.byte	0x02, 0x4a
	.zero		1
	.zero		1


	//----- nvinfo : EIATTR_EXIT_INSTR_OFFSETS
	.align		4
        /*0028*/ 	.byte	0x04, 0x1c
        /*002a*/ 	.short	(.L_20 - .L_19)


	//   ....[0]....
.L_19:
        /*002c*/ 	.word	0x00002730


	//----- nvinfo : EIATTR_CRS_STACK_SIZE
	.align		4
.L_20:
        /*0030*/ 	.byte	0x04, 0x1e
        /*0032*/ 	.short	(.L_22 - .L_21)
.L_21:
        /*0034*/ 	.word	0x00000000


	//----- nvinfo : EIATTR_CBANK_PARAM_SIZE
	.align		4
.L_22:
        /*0038*/ 	.byte	0x03, 0x19
        /*003a*/ 	.short	0x0008


	//----- nvinfo : EIATTR_PARAM_CBANK
	.align		4
        /*003c*/ 	.byte	0x04, 0x0a
        /*003e*/ 	.short	(.L_24 - .L_23)
	.align		4
.L_23:
        /*0040*/ 	.word	index@(.nv.constant0._Z9cuRandArrPi)
        /*0044*/ 	.short	0x0380
        /*0046*/ 	.short	0x0008


	//----- nvinfo : EIATTR_SW_WAR
	.align		4
.L_24:
        /*0048*/ 	.byte	0x04, 0x36
        /*004a*/ 	.short	(.L_26 - .L_25)
.L_25:
        /*004c*/ 	.word	0x00000008
.L_26:


//--------------------- .nv.callgraph             --------------------------
	.section	.nv.callgraph,"",@"SHT_CUDA_CALLGRAPH"
	.align	4
	.sectionentsize	8
	.align		4
        /*0000*/ 	.word	0x00000000
	.align		4
        /*0004*/ 	.word	0xffffffff
	.align		4
        /*0008*/ 	.word	0x00000000
	.align		4
        /*000c*/ 	.word	0xfffffffe
	.align		4
        /*0010*/ 	.word	0x00000000
	.align		4
        /*0014*/ 	.word	0xfffffffd
	.align		4
        /*0018*/ 	.word	0x00000000
	.align		4
        /*001c*/ 	.word	0xfffffffc


//--------------------- .nv.constant4             --------------------------
	.section	.nv.constant4,"a",@progbits
	.align	8
	.align		8
.nv.constant4:
        /*0000*/ 	.dword	precalc_xorwow_matrix
	.align		8
        /*0008*/ 	.dword	precalc_xorwow_offset_matrix
	.align		8
        /*0010*/ 	.dword	mrg32k3aM1
	.align		8
        /*0018*/ 	.dword	mrg32k3aM2
	.align		8
        /*0020*/ 	.dword	mrg32k3aM1SubSeq
	.align		8
        /*0028*/ 	.dword	mrg32k3aM2SubSeq
	.align		8
        /*0030*/ 	.dword	mrg32k3aM1Seq
	.align		8
        /*0038*/ 	.dword	mrg32k3aM2Seq


//--------------------- .nv.constant3             --------------------------
	.section	.nv.constant3,"a",@progbits
	.align	8
.nv.constant3:
	.type		__cr_lgamma_table,@object
	.size		__cr_lgamma_table,(.L_8 - __cr_lgamma_table)
__cr_lgamma_table:
        /*0000*/ 	.byte	0x00, 0x00, 0x00, 0x00, 0x00, 0x00, 0x00, 0x00, 0x00, 0x00, 0x00, 0x00, 0x00, 0x00, 0x00, 0x00
        /*0010*/ 	.byte	0xef, 0x39, 0xfa, 0xfe, 0x42, 0x2e, 0xe6, 0x3f, 0x02, 0x20, 0x2a, 0xfa, 0x0b, 0xab, 0xfc, 0x3f
        /*0020*/ 	.byte	0xf9, 0x2c, 0x92, 0x7c, 0xa7, 0x6c, 0x09, 0x40, 0xc9, 0x79, 0x44, 0x3c, 0x64, 0x26, 0x13, 0x40
        /*0030*/ 	.byte	0xca, 0x01, 0xcf, 0x3a, 0x27, 0x51, 0x1a, 0x40, 0x30, 0xcc, 0x2d, 0xf3, 0xe1, 0x0c, 0x21, 0x40
        /*0040*/ 	.byte	0x0d, 0xb7, 0xfc, 0x82, 0x8e, 0x35, 0x25, 0x40
.L_8:


//--------------------- .text._Z9cuRandArrPi      --------------------------
	.section	.text._Z9cuRandArrPi,"ax",@progbits
	.align	128
        .global         _Z9cuRandArrPi
        .type           _Z9cuRandArrPi,@function
        .size           _Z9cuRandArrPi,(.L_x_12 - _Z9cuRandArrPi)
        .other          _Z9cuRandArrPi,@"STO_CUDA_ENTRY STV_DEFAULT"
_Z9cuRandArrPi:
.text._Z9cuRandArrPi:
[----:B------:R-:W0:Y:S01]  /*0000*/  LDC R1, c[0x0][0x37c] ;  /* 0x0000df00ff017b82 */ /* 0x000e220000000800 */
[----:B------:R-:W1:Y:S01]  /*0010*/  S2R R13, SR_TID.X ;  /* 0x00000000000d7919 */ /* 0x000e620000002100 */
[----:B0-----:R-:W-:Y:S01]  /*0020*/  VIADD R1, R1, 0xffffffd0 ;  /* 0xffffffd001017836 */ /* 0x001fe20000000000 */
[----:B------:R-:W0:Y:S01]  /*0030*/  LDCU.64 UR6, c[0x0][0x358] ;  /* 0x00006b00ff0677ac */ /* 0x000e220008000a00 */
[----:B------:R-:W-:-:S06]  /*0040*/  CS2R R2, SR_CLOCKLO ;  /* 0x0000000000027805 */ /* 0x000fcc0000015000 */
[----:B------:R-:W-:Y:S01]  /*0050*/  LOP3.LUT R0, R3, 0xf7dcefdd, RZ, 0x3c, !PT ;  /* 0xf7dcefdd03007812 */ /* 0x000fe200078e3cff */
[----:B------:R-:W-:Y:S01]  /*0060*/  BSSY.RECONVERGENT B0, `(.L_x_0) ;  /* 0x000025b000007945 */ /* 0x000fe20003800200 */
[----:B------:R-:W-:Y:S02]  /*0070*/  LOP3.LUT R2, R2, 0xaad26b49, RZ, 0x3c, !PT ;  /* 0xaad26b4902027812 */ /* 0x000fe400078e3cff */
[----:B-1----:R-:W-:Y:S01]  /*0080*/  ISETP.NE.AND P0, PT, R13, RZ, PT ;  /* 0x000000ff0d00720c */ /* 0x002fe20003f05270 */
[----:B------:R-:W-:Y:S02]  /*0090*/  IMAD R0, R0, -0x658354e5, RZ ;  /* 0x9a7cab1b00007824 */ /* 0x000fe400078e02ff */
[----:B------:R-:W-:Y:S02]  /*00a0*/  IMAD R3, R2, 0x4182bed5, RZ ;  /* 0x4182bed502037824 */ /* 0x000fe400078e02ff */
[C---:B------:R-:W-:Y:S01]  /*00b0*/  VIADD R7, R0.reuse, 0x1f123bb5 ;  /* 0x1f123bb500077836 */ /* 0x040fe20000000000 */
[----:B------:R-:W-:Y:S01]  /*00c0*/  LOP3.LUT R4, R0, 0x5491333, RZ, 0x3c, !PT ;  /* 0x0549133300047812 */ /* 0x000fe200078e3cff */
[C---:B------:R-:W-:Y:S01]  /*00d0*/  VIADD R5, R3.reuse, 0x583f19 ;  /* 0x00583f1903057836 */ /* 0x040fe20000000000 */
[----:B------:R-:W-:-:S02]  /*00e0*/  IADD3 R2, PT, PT, R3, 0x64f0c9, R0 ;  /* 0x0064f0c903027810 */ /* 0x000fc40007ffe000 */
[C---:B------:R-:W-:Y:S01]  /*00f0*/  LOP3.LUT R6, R3.reuse, 0x159a55e5, RZ, 0x3c, !PT ;  /* 0x159a55e503067812 */ /* 0x040fe200078e3cff */
[----:B------:R-:W-:Y:S01]  /*0100*/  VIADD R3, R3, 0x75bcd15 ;  /* 0x075bcd1503037836 */ /* 0x000fe20000000000 */
[----:B------:R1:W-:Y:S04]  /*0110*/  STL.64 [R1+0x10], R4 ;  /* 0x0000100401007387 */ /* 0x0003e80000100a00 */
[----:B------:R1:W-:Y:S04]  /*0120*/  STL.64 [R1+0x8], R6 ;  /* 0x0000080601007387 */ /* 0x0003e80000100a00 */
[----:B------:R1:W-:Y:S01]  /*0130*/  STL.64 [R1], R2 ;  /* 0x0000000201007387 */ /* 0x0003e20000100a00 */
[----:B0-----:R-:W-:Y:S05]  /*0140*/  @!P0 BRA `(.L_x_1) ;  /* 0x0000002400308947 */ /* 0x001fea0003800000 */
[----:B------:R-:W-:-:S07]  /*0150*/  CS2R R10, SRZ ;  /* 0x00000000000a7805 */ /* 0x000fce000001ff00 */
.L_x_10:
[----:B------:R-:W-:Y:S01]  /*0160*/  LOP3.LUT R0, R13, 0x3, RZ, 0xc0, !PT ;  /* 0x000000030d007812 */ /* 0x000fe200078ec0ff */
[----:B------:R-:W-:Y:S03]  /*0170*/  BSSY.RECONVERGENT B1, `(.L_x_2) ;  /* 0x0000243000017945 */ /* 0x000fe60003800200 */
[----:B------:R-:W-:-:S04]  /*0180*/  ISETP.NE.U32.AND P0, PT, R0, RZ, PT ;  /* 0x000000ff0000720c */ /* 0x000fc80003f05070 */
[----:B------:R-:W-:-:S13]  /*0190*/  ISETP.NE.AND.EX P0, PT, RZ, RZ, PT, P0 ;  /* 0x000000ffff00720c */ /* 0x000fda0003f05300 */
[----:B0-----:R-:W-:Y:S05]  /*01a0*/  @!P0 BRA `(.L_x_3) ;  /* 0x0000002000fc8947 */ /* 0x001fea0003800000 */
[----:B------:R-:W0:Y:S01]  /*01b0*/  LDC.64 R8, c[0x4][RZ] ;  /* 0x01000000ff087b82 */ /* 0x000e220000000a00 */
[----:B------:R-:W-:Y:S01]  /*01c0*/  IMAD.MOV.U32 R0, RZ, RZ, RZ ;  /* 0x000000ffff007224 */ /* 0x000fe200078e00ff */
[----:B-1----:R-:W-:Y:S02]  /*01d0*/  CS2R R4, SRZ ;  /* 0x0000000000047805 */ /* 0x002fe4000001ff00 */
[----:B------:R-:W-:Y:S01]  /*01e0*/  CS2R R6, SRZ ;  /* 0x0000000000067805 */ /* 0x000fe2000001ff00 */
[----:B------:R-:W-:Y:S02]  /*01f0*/  IMAD.MOV.U32 R3, RZ, RZ, RZ ;  /* 0x000000ffff037224 */ /* 0x000fe400078e00ff */
[----:B0-----:R-:W-:-:S07]  /*0200*/  IMAD.WIDE.U32 R8, R11, 0xc80, R8 ;  /* 0x00000c800b087825 */ /* 0x001fce00078e0008 */
.L_x_5:
[----:B------:R-:W-:-:S06]  /*0210*/  IMAD R12, R0, 0x4, R1 ;  /* 0x00000004000c7824 */ /* 0x000fcc00078e0201 */
[----:B------:R-:W5:Y:S01]  /*0220*/  LDL R12, [R12+0x4] ;  /* 0x000004000c0c7983 */ /* 0x000f620000100800 */
[----:B------:R-:W-:-:S05]  /*0230*/  UMOV UR4, URZ ;  /* 0x000000ff00047c82 */ /* 0x000fca0008000000 */
.L_x_4:
[----:B-----5:R-:W-:Y:S01]  /*0240*/  SHF.R.U32.HI R22, RZ, UR4, R12 ;  /* 0x00000004ff167c19 */ /* 0x020fe2000801160c */
[----:B------:R-:W-:-:S03]  /*0250*/  IMAD.SHL.U32 R14, R0, 0x20, RZ ;  /* 0x00000020000e7824 */ /* 0x000fc600078e00ff */
[----:B------:R-:W-:Y:S01]  /*0260*/  LOP3.LUT R15, R22, 0x1, RZ, 0xc0, !PT ;  /* 0x00000001160f7812 */ /* 0x000fe200078ec0ff */
[----:B------:R-:W-:-:S03]  /*0270*/  VIADD R14, R14, UR4 ;  /* 0x000000040e0e7c36 */ /* 0x000fc60008000000 */
[----:B------:R-:W-:Y:S01]  /*0280*/  ISETP.NE.U32.AND P0, PT, R15, 0x1, PT ;  /* 0x000000010f00780c */ /* 0x000fe20003f05070 */
[----:B------:R-:W-:-:S03]  /*0290*/  IMAD R15, R14, 0x5, RZ ;  /* 0x000000050e0f7824 */ /* 0x000fc600078e02ff */
[----:B------:R-:W-:Y:S01]  /*02a0*/  R2P PR, R22, 0x7e ;  /* 0x0000007e16007804 */ /* 0x000fe20000000000 */
[----:B------:R-:W-:-:S08]  /*02b0*/  IMAD.WIDE.U32 R14, R15, 0x4, R8 ;  /* 0x000000040f0e7825 */ /* 0x000fd000078e0008 */
[----:B------:R-:W2:Y:S04]  /*02c0*/  @!P0 LDG.E R16, desc[UR6][R14.64+0x10] ;  /* 0x000010060e108981 */ /* 0x000ea8000c1e1900 */
[----:B------:R-:W3:Y:S04]  /*02d0*/  @P1 LDG.E R18, desc[UR6][R14.64+0x24] ;  /* 0x000024060e121981 */ /* 0x000ee8000c1e1900 */
[----:B------:R-:W4:Y:S04]  /*02e0*/  @P2 LDG.E R20, desc[UR6][R14.64+0x38] ;  /* 0x000038060e142981 */ /* 0x000f28000c1e1900 */
[----:B------:R-:W4:Y:S04]  /*02f0*/  @P3 LDG.E R24, desc[UR6][R14.64+0x4c] ;  /* 0x00004c060e183981 */ /* 0x000f28000c1e1900 */
[----:B------:R-:W4:Y:S04]  /*0300*/  @P4 LDG.E R26, desc[UR6][R14.64+0x60] ;  /* 0x000060060e1a4981 */ /* 0x000f28000c1e1900 */
[----:B------:R-:W4:Y:S04]  /*0310*/  @!P0 LDG.E R17, desc[UR6][R14.64+0x4] ;  /* 0x000004060e118981 */ /* 0x000f28000c1e1900 */
[----:B------:R-:W4:Y:S04]  /*0320*/  @!P0 LDG.E R19, desc[UR6][R14.64+0xc] ;  /* 0x00000c060e138981 */ /* 0x000f28000c1e1900 */
[----:B------:R-:W4:Y:S04]  /*0330*/  @P1 LDG.E R21, desc[UR6][R14.64+0x18] ;  /* 0x000018060e151981 */ /* 0x000f28000c1e1900 */
[----:B------:R-:W4:Y:S04]  /*0340*/  @P3 LDG.E R23, desc[UR6][R14.64+0x40] ;  /* 0x000040060e173981 */ /* 0x000f28000c1e1900 */
[----:B------:R-:W4:Y:S04]  /*0350*/  @P5 LDG.E R25, desc[UR6][R14.64+0x70] ;  /* 0x000070060e195981 */ /* 0x000f28000c1e1900 */
[----:B------:R-:W4:Y:S01]  /*0360*/  @P6 LDG.E R28, desc[UR6][R14.64+0x88] ;  /* 0x000088060e1c6981 */ /* 0x000f22000c1e1900 */
[----:B--2---:R-:W-:-:S03]  /*0370*/  @!P0 LOP3.LUT R5, R5, R16, RZ, 0x3c, !PT ;  /* 0x0000001005058212 */ /* 0x004fc600078e3cff */
[----:B------:R-:W2:Y:S01]  /*0380*/  @!P0 LDG.E R16, desc[UR6][R14.64] ;  /* 0x000000060e108981 */ /* 0x000ea2000c1e1900 */
[----:B---3--:R-:W-:-:S03]  /*0390*/  @P1 LOP3.LUT R5, R5, R18, RZ, 0x3c, !PT ;  /* 0x0000001205051212 */ /* 0x008fc600078e3cff */
[----:B------:R-:W3:Y:S01]  /*03a0*/  @!P0 LDG.E R18, desc[UR6][R14.64+0x8] ;  /* 0x000008060e128981 */ /* 0x000ee2000c1e1900 */
[----:B----4-:R-:W-:-:S03]  /*03b0*/  @P2 LOP3.LUT R5, R5, R20, RZ, 0x3c, !PT ;  /* 0x0000001405052212 */ /* 0x010fc600078e3cff */
[----:B------:R-:W4:Y:S01]  /*03c0*/  @P1 LDG.E R20, desc[UR6][R14.64+0x14] ;  /* 0x000014060e141981 */ /* 0x000f22000c1e1900 */
[----:B------:R-:W-:-:S03]  /*03d0*/  @P3 LOP3.LUT R5, R5, R24, RZ, 0x3c, !PT ;  /* 0x0000001805053212 */ /* 0x000fc600078e3cff */
[----:B------:R-:W4:Y:S01]  /*03e0*/  @P5 LDG.E R24, desc[UR6][R14.64+0x74] ;  /* 0x000074060e185981 */ /* 0x000f22000c1e1900 */
[----:B------:R-:W-:-:S03]  /*03f0*/  @P4 LOP3.LUT R5, R5, R26, RZ, 0x3c, !PT ;  /* 0x0000001a05054212 */ /* 0x000fc600078e3cff */
[----:B------:R-:W4:Y:S01]  /*0400*/  @P3 LDG.E R26, desc[UR6][R14.64+0x44] ;  /* 0x000044060e1a3981 */ /* 0x000f22000c1e1900 */
[----:B------:R-:W-:-:S03]  /*0410*/  @!P0 LOP3.LUT R6, R6, R17, RZ, 0x3c, !PT ;  /* 0x0000001106068212 */ /* 0x000fc600078e3cff */
[----:B------:R-:W4:Y:S01]  /*0420*/  @P1 LDG.E R17, desc[UR6][R14.64+0x20] ;  /* 0x000020060e111981 */ /* 0x000f22000c1e1900 */
[----:B------:R-:W-:-:S03]  /*0430*/  @!P0 LOP3.LUT R4, R4, R19, RZ, 0x3c, !PT ;  /* 0x0000001304048212 */ /* 0x000fc600078e3cff */
[----:B------:R-:W4:Y:S01]  /*0440*/  @P2 LDG.E R19, desc[UR6][R14.64+0x2c] ;  /* 0x00002c060e132981 */ /* 0x000f22000c1e1900 */
[----:B------:R-:W-:-:S03]  /*0450*/  @P1 LOP3.LUT R6, R6, R21, RZ, 0x3c, !PT ;  /* 0x0000001506061212 */ /* 0x000fc600078e3cff */
[----:B------:R-:W4:Y:S01]  /*0460*/  @P2 LDG.E R21, desc[UR6][R14.64+0x34] ;  /* 0x000034060e152981 */ /* 0x000f22000c1e1900 */
[----:B--2---:R-:W-:-:S03]  /*0470*/  @!P0 LOP3.LUT R3, R3, R16, RZ, 0x3c, !PT ;  /* 0x0000001003038212 */ /* 0x004fc600078e3cff */
[----:B------:R-:W2:Y:S01]  /*0480*/  @P1 LDG.E R16, desc[UR6][R14.64+0x1c] ;  /* 0x00001c060e101981 */ /* 0x000ea2000c1e1900 */
[----:B---3--:R-:W-:-:S03]  /*0490*/  @!P0 LOP3.LUT R7, R7, R18, RZ, 0x3c, !PT ;  /* 0x0000001207078212 */ /* 0x008fc600078e3cff */
[----:B------:R-:W3:Y:S01]  /*04a0*/  @P2 LDG.E R18, desc[UR6][R14.64+0x28] ;  /* 0x000028060e122981 */ /* 0x000ee2000c1e1900 */
[----:B----4-:R-:W-:-:S03]  /*04b0*/  @P1 LOP3.LUT R3, R3, R20, RZ, 0x3c, !PT ;  /* 0x0000001403031212 */ /* 0x010fc600078e3cff */
[----:B------:R-:W4:Y:S01]  /*04c0*/  @P2 LDG.E R20, desc[UR6][R14.64+0x30] ;  /* 0x000030060e142981 */ /* 0x000f22000c1e1900 */
[----:B------:R-:W-:-:S03]  /*04d0*/  @P5 LOP3.LUT R5, R5, R24, RZ, 0x3c, !PT ;  /* 0x0000001805055212 */ /* 0x000fc600078e3cff */
[----:B------:R-:W4:Y:S01]  /*04e0*/  @P3 LDG.E R24, desc[UR6][R14.64+0x3c] ;  /* 0x00003c060e183981 */ /* 0x000f22000c1e1900 */
[----:B------:R-:W-:-:S03]  /*04f0*/  @P1 LOP3.LUT R4, R4, R17, RZ, 0x3c, !PT ;  /* 0x0000001104041212 */ /* 0x000fc600078e3cff */
[----:B------:R-:W4:Y:S01]  /*0500*/  @P3 LDG.E R17, desc[UR6][R14.64+0x48] ;  /* 0x000048060e113981 */ /* 0x000f22000c1e1900 */
[----:B------:R-:W-:-:S03]  /*0510*/  @P2 LOP3.LUT R6, R6, R19, RZ, 0x3c, !PT ;  /* 0x0000001306062212 */ /* 0x000fc600078e3cff */
[----:B------:R-:W4:Y:S01]  /*0520*/  @P4 LDG.E R19, desc[UR6][R14.64+0x54] ;  /* 0x000054060e134981 */ /* 0x000f22000c1e1900 */
[----:B------:R-:W-:Y:S02]  /*0530*/  @P2 LOP3.LUT R4, R4, R21, RZ, 0x3c, !PT ;  /* 0x0000001504042212 */ /* 0x000fe400078e3cff */
[----:B------:R-:W-:Y:S01]  /*0540*/  @P3 LOP3.LUT R6, R6, R23, RZ, 0x3c, !PT ;  /* 0x0000001706063212 */ /* 0x000fe200078e3cff */
[----:B------:R-:W4:Y:S04]  /*0550*/  @P4 LDG.E R21, desc[UR6][R14.64+0x5c] ;  /* 0x00005c060e154981 */ /* 0x000f28000c1e1900 */
[----:B------:R-:W4:Y:S01]  /*0560*/  @P5 LDG.E R23, desc[UR6][R14.64+0x68] ;  /* 0x000068060e175981 */ /* 0x000f22000c1e1900 */
[----:B--2---:R-:W-:-:S03]  /*0570*/  @P1 LOP3.LUT R7, R7, R16, RZ, 0x3c, !PT ;  /* 0x0000001007071212 */ /* 0x004fc600078e3cff */
[----:B------:R-:W2:Y:S01]  /*0580*/  @P4 LDG.E R16, desc[UR6][R14.64+0x50] ;  /* 0x000050060e104981 */ /* 0x000ea2000c1e1900 */
[----:B---3--:R-:W-:-:S03]  /*0590*/  @P2 LOP3.LUT R3, R3, R18, RZ, 0x3c, !PT ;  /* 0x0000001203032212 */ /* 0x008fc600078e3cff */
[----:B------:R-:W3:Y:S01]  /*05a0*/  @P4 LDG.E R18, desc[UR6][R14.64+0x58] ;  /* 0x000058060e124981 */ /* 0x000ee2000c1e1900 */
[----:B----4-:R-:W-:-:S03]  /*05b0*/  @P2 LOP3.LUT R7, R7, R20, RZ, 0x3c, !PT ;  /* 0x0000001407072212 */ /* 0x010fc600078e3cff */
[----:B------:R-:W4:Y:S01]  /*05c0*/  @P5 LDG.E R20, desc[UR6][R14.64+0x64] ;  /* 0x000064060e145981 */ /* 0x000f22000c1e1900 */
[----:B------:R-:W-:-:S03]  /*05d0*/  @P3 LOP3.LUT R3, R3, R24, RZ, 0x3c, !PT ;  /* 0x0000001803033212 */ /* 0x000fc600078e3cff */
[----:B------:R-:W4:Y:S01]  /*05e0*/  @P5 LDG.E R24, desc[UR6][R14.64+0x6c] ;  /* 0x00006c060e185981 */ /* 0x000f22000c1e1900 */
[----:B------:R-:W-:Y:S02]  /*05f0*/  LOP3.LUT P0, RZ, R22, 0x80, RZ, 0xc0, !PT ;  /* 0x0000008016ff7812 */ /* 0x000fe4000780c0ff */
[----:B------:R-:W-:Y:S02]  /*0600*/  @P3 LOP3.LUT R7, R7, R26, RZ, 0x3c, !PT ;  /* 0x0000001a07073212 */ /* 0x000fe400078e3cff */
[----:B------:R-:W-:Y:S02]  /*0610*/  @P3 LOP3.LUT R4, R4, R17, RZ, 0x3c, !PT ;  /* 0x0000001104043212 */ /* 0x000fe400078e3cff */
[----:B------:R-:W4:Y:S01]  /*0620*/  @P6 LDG.E R17, desc[UR6][R14.64+0x7c] ;  /* 0x00007c060e116981 */ /* 0x000f22000c1e1900 */
[----:B------:R-:W-:-:S03]  /*0630*/  @P4 LOP3.LUT R6, R6, R19, RZ, 0x3c, !PT ;  /* 0x0000001306064212 */ /* 0x000fc600078e3cff */
[----:B------:R-:W4:Y:S01]  /*0640*/  @P6 LDG.E R19, desc[UR6][R14.64+0x84] ;  /* 0x000084060e136981 */ /* 0x000f22000c1e1900 */
[----:B------:R-:W-:-:S03]  /*0650*/  @P4 LOP3.LUT R4, R4, R21, RZ, 0x3c, !PT ;  /* 0x0000001504044212 */ /* 0x000fc600078e3cff */
[----:B------:R-:W4:Y:S01]  /*0660*/  @P0 LDG.E R26, desc[UR6][R14.64+0x9c] ;  /* 0x00009c060e1a0981 */ /* 0x000f22000c1e1900 */
[----:B------:R-:W-:-:S03]  /*0670*/  @P5 LOP3.LUT R6, R6, R23, RZ, 0x3c, !PT ;  /* 0x0000001706065212 */ /* 0x000fc600078e3cff */
        /* <DEDUP_REMOVED lines=10> */
[----:B------:R-:W-:Y:S02]  /*0720*/  @P5 LOP3.LUT R4, R4, R25, RZ, 0x3c, !PT ;  /* 0x0000001904045212 */ /* 0x000fe400078e3cff */
[----:B------:R-:W-:Y:S02]  /*0730*/  @P6 LOP3.LUT R5, R5, R28, RZ, 0x3c, !PT ;  /* 0x0000001c05056212 */ /* 0x000fe400078e3cff */
[----:B------:R-:W-:Y:S02]  /*0740*/  @P6 LOP3.LUT R6, R6, R17, RZ, 0x3c, !PT ;  /* 0x0000001106066212 */ /* 0x000fe400078e3cff */
[----:B------:R-:W-:Y:S02]  /*0750*/  @P6 LOP3.LUT R4, R4, R19, RZ, 0x3c, !PT ;  /* 0x0000001304046212 */ /* 0x000fe400078e3cff */
[----:B------:R-:W-:Y:S02]  /*0760*/  @P0 LOP3.LUT R5, R5, R26, RZ, 0x3c, !PT ;  /* 0x0000001a05050212 */ /* 0x000fe400078e3cff */
[----:B------:R-:W-:-:S02]  /*0770*/  @P0 LOP3.LUT R6, R6, R21, RZ, 0x3c, !PT ;  /* 0x0000001506060212 */ /* 0x000fc400078e3cff */
[----:B------:R-:W-:Y:S02]  /*0780*/  @P0 LOP3.LUT R4, R4, R23, RZ, 0x3c, !PT ;  /* 0x0000001704040212 */ /* 0x000fe400078e3cff */
[----:B--2---:R-:W-:Y:S02]  /*0790*/  @P6 LOP3.LUT R3, R3, R16, RZ, 0x3c, !PT ;  /* 0x0000001003036212 */ /* 0x004fe400078e3cff */
[----:B---3--:R-:W-:Y:S02]  /*07a0*/  @P6 LOP3.LUT R7, R7, R18, RZ, 0x3c, !PT ;  /* 0x0000001207076212 */ /* 0x008fe400078e3cff */
[----:B----4-:R-:W-:Y:S02]  /*07b0*/  @P0 LOP3.LUT R3, R3, R20, RZ, 0x3c, !PT ;  /* 0x0000001403030212 */ /* 0x010fe400078e3cff */
[----:B------:R-:W-:Y:S02]  /*07c0*/  @P0 LOP3.LUT R7, R7, R24, RZ, 0x3c, !PT ;  /* 0x0000001807070212 */ /* 0x000fe400078e3cff */
[----:B------:R-:W-:-:S13]  /*07d0*/  R2P PR, R22.B1, 0x7f ;  /* 0x0000007f16007804 */ /* 0x000fda0000001000 */
[----:B------:R-:W2:Y:S04]  /*07e0*/  @P0 LDG.E R18, desc[UR6][R14.64+0xa0] ;  /* 0x0000a0060e120981 */ /* 0x000ea8000c1e1900 */
[----:B------:R-:W3:Y:S04]  /*07f0*/  @P0 LDG.E R19, desc[UR6][R14.64+0xa4] ;  /* 0x0000a4060e130981 */ /* 0x000ee8000c1e1900 */
[----:B------:R-:W4:Y:S04]  /*0800*/  @P0 LDG.E R20, desc[UR6][R14.64+0xa8] ;  /* 0x0000a8060e140981 */ /* 0x000f28000c1e1900 */
[----:B------:R-:W4:Y:S04]  /*0810*/  @P0 LDG.E R21, desc[UR6][R14.64+0xac] ;  /* 0x0000ac060e150981 */ /* 0x000f28000c1e1900 */
[----:B------:R-:W4:Y:S04]  /*0820*/  @P0 LDG.E R24, desc[UR6][R14.64+0xb0] ;  /* 0x0000b0060e180981 */ /* 0x000f28000c1e1900 */
[----:B------:R-:W4:Y:S04]  /*0830*/  @P1 LDG.E R16, desc[UR6][R14.64+0xbc] ;  /* 0x0000bc060e101981 */ /* 0x000f28000c1e1900 */
[----:B------:R-:W4:Y:S04]  /*0840*/  @P1 LDG.E R26, desc[UR6][R14.64+0xb4] ;  /* 0x0000b4060e1a1981 */ /* 0x000f28000c1e1900 */
        /* <DEDUP_REMOVED lines=11> */
[----:B------:R-:W-:Y:S01]  /*0900*/  LOP3.LUT P0, RZ, R22, 0x8000, RZ, 0xc0, !PT ;  /* 0x0000800016ff7812 */ /* 0x000fe2000780c0ff */
[----:B------:R-:W4:Y:S01]  /*0910*/  @P2 LDG.E R24, desc[UR6][R14.64+0xd8] ;  /* 0x0000d8060e182981 */ /* 0x000f22000c1e1900 */
[----:B------:R-:W-:-:S03]  /*0920*/  @P1 LOP3.LUT R7, R7, R16, RZ, 0x3c, !PT ;  /* 0x0000001007071212 */ /* 0x000fc600078e3cff */
[----:B------:R-:W4:Y:S01]  /*0930*/  @P2 LDG.E R22, desc[UR6][R14.64+0xd0] ;  /* 0x0000d0060e162981 */ /* 0x000f22000c1e1900 */
[----:B------:R-:W-:-:S03]  /*0940*/  @P1 LOP3.LUT R3, R3, R26, RZ, 0x3c, !PT ;  /* 0x0000001a03031212 */ /* 0x000fc600078e3cff */
[----:B------:R-:W4:Y:S01]  /*0950*/  @P3 LDG.E R16, desc[UR6][R14.64+0xe4] ;  /* 0x0000e4060e103981 */ /* 0x000f22000c1e1900 */
[----:B------:R-:W-:-:S03]  /*0960*/  @P1 LOP3.LUT R6, R6, R23, RZ, 0x3c, !PT ;  /* 0x0000001706061212 */ /* 0x000fc600078e3cff */
[----:B------:R-:W4:Y:S01]  /*0970*/  @P3 LDG.E R26, desc[UR6][R14.64+0xdc] ;  /* 0x0000dc060e1a3981 */ /* 0x000f22000c1e1900 */
[----:B------:R-:W-:-:S03]  /*0980*/  @P1 LOP3.LUT R4, R4, R17, RZ, 0x3c, !PT ;  /* 0x0000001104041212 */ /* 0x000fc600078e3cff */
        /* <DEDUP_REMOVED lines=43> */
[----:B------:R-:W-:-:S04]  /*0c40*/  UIADD3 UR4, UPT, UPT, UR4, 0x10, URZ ;  /* 0x0000001004047890 */ /* 0x000fc8000fffe0ff */
[----:B------:R-:W-:Y:S01]  /*0c50*/  UISETP.NE.AND UP0, UPT, UR4, 0x20, UPT ;  /* 0x000000200400788c */ /* 0x000fe2000bf05270 */
[----:B--2---:R-:W-:Y:S02]  /*0c60*/  @P5 LOP3.LUT R5, R5, R18, RZ, 0x3c, !PT ;  /* 0x0000001205055212 */ /* 0x004fe400078e3cff */
[----:B---3--:R-:W-:Y:S02]  /*0c70*/  @P6 LOP3.LUT R6, R6, R19, RZ, 0x3c, !PT ;  /* 0x0000001306066212 */ /* 0x008fe400078e3cff */
[----:B----4-:R-:W-:Y:S02]  /*0c80*/  @P6 LOP3.LUT R3, R3, R20, RZ, 0x3c, !PT ;  /* 0x0000001403036212 */ /* 0x010fe400078e3cff */
[----:B------:R-:W-:Y:S02]  /*0c90*/  @P6 LOP3.LUT R4, R4, R21, RZ, 0x3c, !PT ;  /* 0x0000001504046212 */ /* 0x000fe400078e3cff */
[----:B------:R-:W-:Y:S02]  /*0ca0*/  @P6 LOP3.LUT R7, R7, R22, RZ, 0x3c, !PT ;  /* 0x0000001607076212 */ /* 0x000fe400078e3cff */
[----:B------:R-:W-:-:S02]  /*0cb0*/  @P6 LOP3.LUT R5, R5, R16, RZ, 0x3c, !PT ;  /* 0x0000001005056212 */ /* 0x000fc400078e3cff */
[----:B------:R-:W-:Y:S02]  /*0cc0*/  @P0 LOP3.LUT R3, R3, R24, RZ, 0x3c, !PT ;  /* 0x0000001803030212 */ /* 0x000fe400078e3cff */
[----:B------:R-:W-:Y:S02]  /*0cd0*/  @P0 LOP3.LUT R5, R5, R28, RZ, 0x3c, !PT ;  /* 0x0000001c05050212 */ /* 0x000fe400078e3cff */
[----:B------:R-:W-:Y:S02]  /*0ce0*/  @P0 LOP3.LUT R7, R7, R26, RZ, 0x3c, !PT ;  /* 0x0000001a07070212 */ /* 0x000fe400078e3cff */
[----:B------:R-:W-:Y:S02]  /*0cf0*/  @P0 LOP3.LUT R4, R4, R23, RZ, 0x3c, !PT ;  /* 0x0000001704040212 */ /* 0x000fe400078e3cff */
[----:B------:R-:W-:Y:S01]  /*0d00*/  @P0 LOP3.LUT R6, R6, R17, RZ, 0x3c, !PT ;  /* 0x0000001106060212 */ /* 0x000fe200078e3cff */
[----:B------:R-:W-:Y:S06]  /*0d10*/  BRA.U UP0, `(.L_x_4) ;  /* 0xfffffff500487547 */ /* 0x000fec000b83ffff */
[----:B------:R-:W-:-:S05]  /*0d20*/  VIADD R0, R0, 0x1 ;  /* 0x0000000100007836 */ /* 0x000fca0000000000 */
[----:B------:R-:W-:-:S13]  /*0d30*/  ISETP.NE.AND P0, PT, R0, 0x5, PT ;  /* 0x000000050000780c */ /* 0x000fda0003f05270 */
[----:B------:R-:W-:Y:S05]  /*0d40*/  @P0 BRA `(.L_x_5) ;  /* 0xfffffff400300947 */ /* 0x000fea000383ffff */
[----:B------:R-:W-:Y:S01]  /*0d50*/  LOP3.LUT R0, R13, 0x3, RZ, 0xc0, !PT ;  /* 0x000000030d007812 */ /* 0x000fe200078ec0ff */
[----:B------:R0:W-:Y:S03]  /*0d60*/  STL.64 [R1+0x8], R6 ;  /* 0x0000080601007387 */ /* 0x0001e60000100a00 */
[----:B------:R-:W-:Y:S01]  /*0d70*/  ISETP.NE.U32.AND P0, PT, R0, 0x1, PT ;  /* 0x000000010000780c */ /* 0x000fe20003f05070 */
[----:B------:R0:W-:Y:S03]  /*0d80*/  STL.64 [R1+0x10], R4 ;  /* 0x0000100401007387 */ /* 0x0001e60000100a00 */
[----:B------:R-:W-:Y:S01]  /*0d90*/  ISETP.NE.AND.EX P0, PT, RZ, RZ, PT, P0 ;  /* 0x000000ffff00720c */ /* 0x000fe20003f05300 */
[----:B------:R0:W-:-:S12]  /*0da0*/  STL [R1+0x4], R3 ;  /* 0x0000040301007387 */ /* 0x0001d80000100800 */
[----:B0-----:R-:W-:Y:S05]  /*0db0*/  @!P0 BRA `(.L_x_3) ;  /* 0x0000001400f88947 */ /* 0x001fea0003800000 */
[----:B------:R-:W-:Y:S01]  /*0dc0*/  UMOV UR4, URZ ;  /* 0x000000ff00047c82 */ /* 0x000fe20008000000 */
[----:B------:R-:W-:Y:S01]  /*0dd0*/  IMAD.MOV.U32 R0, RZ, RZ, RZ ;  /* 0x000000ffff007224 */ /* 0x000fe200078e00ff */
[----:B------:R-:W-:Y:S01]  /*0de0*/  CS2R R6, SRZ ;  /* 0x0000000000067805 */ /* 0x000fe2000001ff00 */
[----:B------:R-:W-:Y:S02]  /*0df0*/  IMAD.MOV.U32 R4, RZ, RZ, RZ ;  /* 0x000000ffff047224 */ /* 0x000fe400078e00ff */
[----:B------:R-:W-:Y:S02]  /*0e00*/  IMAD.MOV.U32 R3, RZ, RZ, RZ ;  /* 0x000000ffff037224 */ /* 0x000fe400078e00ff */
[----:B------:R-:W-:-:S07]  /*0e10*/  IMAD.U32 R5, RZ, RZ, UR4 ;  /* 0x00000004ff057e24 */ /* 0x000fce000f8e00ff */
.L_x_7:
[----:B------:R-:W-:-:S06]  /*0e20*/  IMAD R12, R0, 0x4, R1 ;  /* 0x00000004000c7824 */ /* 0x000fcc00078e0201 */
[----:B------:R-:W5:Y:S01]  /*0e30*/  LDL R12, [R12+0x4] ;  /* 0x000004000c0c7983 */ /* 0x000f620000100800 */
[----:B------:R-:W-:-:S05]  /*0e40*/  UMOV UR4, URZ ;  /* 0x000000ff00047c82 */ /* 0x000fca0008000000 */
.L_x_6:
        /* <DEDUP_REMOVED lines=180> */
[----:B------:R0:W-:Y:S03]  /*1990*/  STL [R1+0x4], R3 ;  /* 0x0000040301007387 */ /* 0x0001e60000100800 */
[----:B------:R-:W-:Y:S01]  /*19a0*/  ISETP.NE.AND.EX P0, PT, RZ, RZ, PT, P0 ;  /* 0x000000ffff00720c */ /* 0x000fe20003f05300 */
[----:B------:R0:W-:-:S12]  /*19b0*/  STL.64 [R1+0x10], R4 ;  /* 0x0000100401007387 */ /* 0x0001d80000100a00 */
[----:B0-----:R-:W-:Y:S05]  /*19c0*/  @P0 BRA `(.L_x_3) ;  /* 0x0000000800f40947 */ /* 0x001fea0003800000 */
[----:B------:R-:W-:Y:S01]  /*19d0*/  UMOV UR4, URZ ;  /* 0x000000ff00047c82 */ /* 0x000fe20008000000 */
[----:B------:R-:W-:Y:S01]  /*19e0*/  IMAD.MOV.U32 R0, RZ, RZ, RZ ;  /* 0x000000ffff007224 */ /* 0x000fe200078e00ff */
[----:B------:R-:W-:Y:S01]  /*19f0*/  CS2R R6, SRZ ;  /* 0x0000000000067805 */ /* 0x000fe2000001ff00 */
[----:B------:R-:W-:Y:S02]  /*1a00*/  IMAD.MOV.U32 R4, RZ, RZ, RZ ;  /* 0x000000ffff047224 */ /* 0x000fe400078e00ff */
[----:B------:R-:W-:Y:S02]  /*1a10*/  IMAD.MOV.U32 R3, RZ, RZ, RZ ;  /* 0x000000ffff037224 */ /* 0x000fe400078e00ff */
[----:B------:R-:W-:-:S07]  /*1a20*/  IMAD.U32 R5, RZ, RZ, UR4 ;  /* 0x00000004ff057e24 */ /* 0x000fce000f8e00ff */
.L_x_9:
[----:B------:R-:W-:-:S06]  /*1a30*/  IMAD R12, R0, 0x4, R1 ;  /* 0x00000004000c7824 */ /* 0x000fcc00078e0201 */
[----:B------:R-:W5:Y:S01]  /*1a40*/  LDL R12, [R12+0x4] ;  /* 0x000004000c0c7983 */ /* 0x000f620000100800 */
[----:B------:R-:W-:-:S05]  /*1a50*/  UMOV UR4, URZ ;  /* 0x000000ff00047c82 */ /* 0x000fca0008000000 */
.L_x_8:
        /* <DEDUP_REMOVED lines=177> */
[----:B------:R0:W-:Y:S04]  /*2570*/  STL.64 [R1+0x8], R6 ;  /* 0x0000080601007387 */ /* 0x0001e80000100a00 */
[----:B------:R0:W-:Y:S04]  /*2580*/  STL [R1+0x4], R3 ;  /* 0x0000040301007387 */ /* 0x0001e80000100800 */
[----:B------:R0:W-:Y:S02]  /*2590*/  STL.64 [R1+0x10], R4 ;  /* 0x0000100401007387 */ /* 0x0001e40000100a00 */
.L_x_3:
[----:B------:R-:W-:Y:S05]  /*25a0*/  BSYNC.RECONVERGENT B1 ;  /* 0x0000000000017941 */ /* 0x000fea0003800200 */
.L_x_2:
[----:B------:R-:W-:Y:S01]  /*25b0*/  ISETP.GT.U32.AND P0, PT, R13, 0x3, PT ;  /* 0x000000030d00780c */ /* 0x000fe20003f04070 */
[----:B------:R-:W-:Y:S01]  /*25c0*/  VIADD R11, R11, 0x1 ;  /* 0x000000010b0b7836 */ /* 0x000fe20000000000 */
[--C-:B------:R-:W-:Y:S02]  /*25d0*/  SHF.R.U64 R13, R13, 0x2, R10.reuse ;  /* 0x000000020d0d7819 */ /* 0x100fe4000000120a */
[----:B------:R-:W-:Y:S02]  /*25e0*/  ISETP.GT.U32.AND.EX P0, PT, R10, RZ, PT, P0 ;  /* 0x000000ff0a00720c */ /* 0x000fe40003f04100 */
[----:B------:R-:W-:-:S11]  /*25f0*/  SHF.R.U32.HI R10, RZ, 0x2, R10 ;  /* 0x00000002ff0a7819 */ /* 0x000fd6000001160a */
[----:B------:R-:W-:Y:S05]  /*2600*/  @P0 BRA `(.L_x_10) ;  /* 0xffffffd800d40947 */ /* 0x000fea000383ffff */
.L_x_1:
[----:B------:R-:W-:Y:S05]  /*2610*/  BSYNC.RECONVERGENT B0 ;  /* 0x0000000000007941 */ /* 0x000fea0003800200 */
.L_x_0:
[----:B------:R-:W-:Y:S01]  /*2620*/  SHF.R.U32.HI R0, RZ, 0x2, R3 ;  /* 0x00000002ff007819 */ /* 0x000fe20000011603 */
[----:B01----:R-:W0:Y:S01]  /*2630*/  S2R R6, SR_TID.X ;  /* 0x0000000000067919 */ /* 0x003e220000002100 */
[----:B------:R-:W0:Y:S02]  /*2640*/  LDCU.64 UR4, c[0x0][0x380] ;  /* 0x00007000ff0477ac */ /* 0x000e240008000a00 */
[----:B------:R-:W-:Y:S01]  /*2650*/  LOP3.LUT R0, R0, R3, RZ, 0x3c, !PT ;  /* 0x0000000300007212 */ /* 0x000fe200078e3cff */
[----:B------:R-:W-:-:S04]  /*2660*/  IMAD.SHL.U32 R3, R5, 0x10, RZ ;  /* 0x0000001005037824 */ /* 0x000fc800078e00ff */
[----:B------:R-:W-:-:S05]  /*2670*/  IMAD.SHL.U32 R4, R0, 0x2, RZ ;  /* 0x0000000200047824 */ /* 0x000fca00078e00ff */
[----:B------:R-:W-:Y:S01]  /*2680*/  LOP3.LUT R4, R0, R4, R3, 0x96, !PT ;  /* 0x0000000400047212 */ /* 0x000fe200078e9603 */
[----:B------:R-:W-:-:S03]  /*2690*/  IMAD.MOV.U32 R0, RZ, RZ, 0x2f800000 ;  /* 0x2f800000ff007424 */ /* 0x000fc600078e00ff */
[----:B------:R-:W-:-:S04]  /*26a0*/  LOP3.LUT R5, R4, R5, RZ, 0x3c, !PT ;  /* 0x0000000504057212 */ /* 0x000fc800078e3cff */
[----:B------:R-:W-:-:S04]  /*26b0*/  IADD3 R5, PT, PT, R2, 0x587c5, R5 ;  /* 0x000587c502057810 */ /* 0x000fc80007ffe005 */
[----:B------:R-:W-:-:S05]  /*26c0*/  I2FP.F32.U32 R5, R5 ;  /* 0x0000000500057245 */ /* 0x000fca0000201000 */
[----:B------:R-:W-:Y:S01]  /*26d0*/  FFMA R5, R5, R0, 1.1641532182693481445e-10 ;  /* 0x2f00000005057423 */ /* 0x000fe20000000000 */
[----:B0-----:R-:W-:-:S03]  /*26e0*/  LEA R2, P0, R6, UR4, 0x2 ;  /* 0x0000000406027c11 */ /* 0x001fc6000f8010ff */
[----:B------:R-:W-:Y:S01]  /*26f0*/  FMUL R5, R5, 20 ;  /* 0x41a0000005057820 */ /* 0x000fe20000400000 */
[----:B------:R-:W-:-:S05]  /*2700*/  LEA.HI.X R3, R6, UR5, RZ, 0x2, P0 ;  /* 0x0000000506037c11 */ /* 0x000fca00080f14ff */
[----:B------:R-:W0:Y:S02]  /*2710*/  F2I.TRUNC.NTZ R5, R5 ;  /* 0x0000000500057305 */ /* 0x000e24000020f100 */
[----:B0-----:R-:W-:Y:S01]  /*2720*/  STG.E desc[UR6][R2.64], R5 ;  /* 0x0000000502007986 */ /* 0x001fe2000c101906 */
[----:B------:R-:W-:Y:S05]  /*2730*/  EXIT ;  /* 0x000000000000794d */ /* 0x000fea0003800000 */
.L_x_11:
[----:B------:R-:W-:-:S00]  /*2740*/  BRA `(.L_x_11) ;  /* 0xfffffffc00fc7947 */ /* 0x000fc0000383ffff */
[----:B------:R-:W-:-:S00]  /*2750*/  NOP ;  /* 0x0000000000007918 */ /* 0x000fc00000000000 */
        /* <DEDUP_REMOVED lines=10> */
.L_x_12:


//--------------------- .nv.global.init           --------------------------
	.section	.nv.global.init,"aw",@progbits
	.align	4
.nv.global.init:
	.type		mrg32k3aM1SubSeq,@object
	.size		mrg32k3aM1SubSeq,(mrg32k3aM2SubSeq - mrg32k3aM1SubSeq)
mrg32k3aM1SubSeq:
        /*0000*/ 	.byte	0x0b, 0xcc, 0xee, 0x04, 0x73, 0x29, 0x8b, 0x6f, 0xf6, 0x53, 0x03, 0xf6, 0x23, 0xf6, 0xea, 0xda
        /* <DEDUP_REMOVED lines=125> */
	.type		mrg32k3aM2SubSeq,@object
	.size		mrg32k3aM2SubSeq,(mrg32k3aM1 - mrg32k3aM2SubSeq)
mrg32k3aM2SubSeq:
        /* <DEDUP_REMOVED lines=126> */
	.type		mrg32k3aM1,@object
	.size		mrg32k3aM1,(mrg32k3aM1Seq - mrg32k3aM1)
mrg32k3aM1:
        /* <DEDUP_REMOVED lines=144> */
	.type		mrg32k3aM1Seq,@object
	.size		mrg32k3aM1Seq,(mrg32k3aM2 - mrg32k3aM1Seq)
mrg32k3aM1Seq:
        /* <DEDUP_REMOVED lines=144> */
	.type		mrg32k3aM2,@object
	.size		mrg32k3aM2,(mrg32k3aM2Seq - mrg32k3aM2)
mrg32k3aM2:
        /* <DEDUP_REMOVED lines=144> */
	.type		mrg32k3aM2Seq,@object
	.size		mrg32k3aM2Seq,(precalc_xorwow_matrix - mrg32k3aM2Seq)
mrg32k3aM2Seq:
        /* <DEDUP_REMOVED lines=144> */
	.type		precalc_xorwow_matrix,@object
	.size		precalc_xorwow_matrix,(precalc_xorwow_offset_matrix - precalc_xorwow_matrix)
precalc_xorwow_matrix:
        /* <DEDUP_REMOVED lines=6400> */
	.type		precalc_xorwow_offset_matrix,@object
	.size		precalc_xorwow_offset_matrix,(.L_1 - precalc_xorwow_offset_matrix)
precalc_xorwow_offset_matrix:
        /* <DEDUP_REMOVED lines=6400> */
.L_1:


//--------------------- .nv.shared.reserved.0     --------------------------
	.section	.nv.shared.reserved.0,"aw",@nobits
	.weak		__nv_reservedSMEM_offset_0_alias
	.size		__nv_reservedSMEM_offset_0_alias, 0, 64
	.other		__nv_reservedSMEM_offset_0_alias,@"STO_CUDA_RESERVED_SHARED STV_DEFAULT"
__nv_reservedSMEM_offset_0_alias:
	.zero		0
	.zero		64


//--------------------- .nv.constant0._Z9cuRandArrPi --------------------------
	.section	.nv.constant0._Z9cuRandArrPi,"a",@progbits
	.sectionflags	@""
	.align	4
.nv.constant0._Z9cuRandArrPi:
	.zero		904


//--------------------- SYMBOLS --------------------------

	.type		.nv.reservedSmem.offset0,@object
	.size		.nv.reservedSmem.offset0,0x4
